	.headerflags	@"EF_CUDA_TEXMODE_UNIFIED EF_CUDA_64BIT_ADDRESS EF_CUDA_ACCELERATORS EF_CUDA_SM90 EF_CUDA_VIRTUAL_SM(EF_CUDA_SM90)"
	.elftype	@"ET_EXEC"


//--------------------- .nv.info                  --------------------------
	.section	.nv.info,"",@"SHT_CUDA_INFO"
	.align	4


	//----- nvinfo : EIATTR_REGCOUNT
	.align		4
        /*0000*/ 	.byte	0x04, 0x2f
        /*0002*/ 	.short	(.L_3 - .L_2)
	.align		4
.L_2:
        /*0004*/ 	.word	index@(triton_poi_fused__native_batch_norm_legit_no_training_relu_6)
        /*0008*/ 	.word	0x00000020


	//----- nvinfo : EIATTR_MIN_STACK_SIZE
	.align		4
.L_3:
        /*000c*/ 	.byte	0x04, 0x12
        /*000e*/ 	.short	(.L_5 - .L_4)
	.align		4
.L_4:
        /*0010*/ 	.word	index@(triton_poi_fused__native_batch_norm_legit_no_training_relu_6)
        /*0014*/ 	.word	0x00000000


	//----- nvinfo : EIATTR_FRAME_SIZE
	.align		4
.L_5:
        /*0018*/ 	.byte	0x04, 0x11
        /*001a*/ 	.short	(.L_7 - .L_6)
	.align		4
.L_6:
        /*001c*/ 	.word	index@(triton_poi_fused__native_batch_norm_legit_no_training_relu_6)
        /*0020*/ 	.word	0x00000000


	//----- nvinfo : EIATTR_MIN_STACK_SIZE
	.align		4
.L_7:
        /*0024*/ 	.byte	0x04, 0x12
        /*0026*/ 	.short	(.L_9 - .L_8)
	.align		4
.L_8:
        /*0028*/ 	.word	index@(triton_poi_fused__native_batch_norm_legit_no_training_relu_6)
        /*002c*/ 	.word	0x00000000
.L_9:


//--------------------- .nv.info.triton_poi_fused__native_batch_norm_legit_no_training_relu_6 --------------------------
	.section	.nv.info.triton_poi_fused__native_batch_norm_legit_no_training_relu_6,"",@"SHT_CUDA_INFO"
	.sectionflags	@""
	.align	4


	//----- nvinfo : EIATTR_CUDA_API_VERSION
	.align		4
        /*0000*/ 	.byte	0x04, 0x37
        /*0002*/ 	.short	(.L_11 - .L_10)
.L_10:
        /*0004*/ 	.word	0x0000007c


	//----- nvinfo : EIATTR_KPARAM_INFO
	.align		4
.L_11:
        /*0008*/ 	.byte	0x04, 0x17
        /*000a*/ 	.short	(.L_13 - .L_12)
.L_12:
        /*000c*/ 	.word	0x00000000
        /*0010*/ 	.short	0x0006
        /*0012*/ 	.short	0x0030
        /*0014*/ 	.byte	0x00, 0xf0, 0x11, 0x00


	//----- nvinfo : EIATTR_KPARAM_INFO
	.align		4
.L_13:
        /*0018*/ 	.byte	0x04, 0x17
        /*001a*/ 	.short	(.L_15 - .L_14)
.L_14:
        /*001c*/ 	.word	0x00000000
        /*0020*/ 	.short	0x0005
        /*0022*/ 	.short	0x0028
        /*0024*/ 	.byte	0x00, 0xf4, 0x21, 0x00


	//----- nvinfo : EIATTR_KPARAM_INFO
	.align		4
.L_15:
        /*0028*/ 	.byte	0x04, 0x17
        /*002a*/ 	.short	(.L_17 - .L_16)
.L_16:
        /*002c*/ 	.word	0x00000000
        /*0030*/ 	.short	0x0004
        /*0032*/ 	.short	0x0020
        /*0034*/ 	.byte	0x00, 0xf4, 0x21, 0x00


	//----- nvinfo : EIATTR_KPARAM_INFO
	.align		4
.L_17:
        /*0038*/ 	.byte	0x04, 0x17
        /*003a*/ 	.short	(.L_19 - .L_18)
.L_18:
        /*003c*/ 	.word	0x00000000
        /*0040*/ 	.short	0x0003
        /*0042*/ 	.short	0x0018
        /*0044*/ 	.byte	0x00, 0xf4, 0x21, 0x00


	//----- nvinfo : EIATTR_KPARAM_INFO
	.align		4
.L_19:
        /*0048*/ 	.byte	0x04, 0x17
        /*004a*/ 	.short	(.L_21 - .L_20)
.L_20:
        /*004c*/ 	.word	0x00000000
        /*0050*/ 	.short	0x0002
        /*0052*/ 	.short	0x0010
        /*0054*/ 	.byte	0x00, 0xf4, 0x21, 0x00


	//----- nvinfo : EIATTR_KPARAM_INFO
	.align		4
.L_21:
        /*0058*/ 	.byte	0x04, 0x17
        /*005a*/ 	.short	(.L_23 - .L_22)
.L_22:
        /*005c*/ 	.word	0x00000000
        /*0060*/ 	.short	0x0001
        /*0062*/ 	.short	0x0008
        /*0064*/ 	.byte	0x00, 0xf4, 0x21, 0x00


	//----- nvinfo : EIATTR_KPARAM_INFO
	.align		4
.L_23:
        /*0068*/ 	.byte	0x04, 0x17
        /*006a*/ 	.short	(.L_25 - .L_24)
.L_24:
        /*006c*/ 	.word	0x00000000
        /*0070*/ 	.short	0x0000
        /*0072*/ 	.short	0x0000
        /*0074*/ 	.byte	0x00, 0xf4, 0x21, 0x00


	//----- nvinfo : EIATTR_SPARSE_MMA_MASK
	.align		4
.L_25:
        /*0078*/ 	.byte	0x03, 0x50
        /*007a*/ 	.short	0x0000


	//----- nvinfo : EIATTR_MAXREG_COUNT
	.align		4
        /*007c*/ 	.byte	0x03, 0x1b
        /*007e*/ 	.short	0x00ff


	//----- nvinfo : EIATTR_EXIT_INSTR_OFFSETS
	.align		4
        /*0080*/ 	.byte	0x04, 0x1c
        /*0082*/ 	.short	(.L_27 - .L_26)


	//   ....[0]....
.L_26:
        /*0084*/ 	.word	0x00000710


	//----- nvinfo : EIATTR_REQNTID
	.align		4
.L_27:
        /*0088*/ 	.byte	0x04, 0x10
        /*008a*/ 	.short	(.L_29 - .L_28)
.L_28:
        /*008c*/ 	.word	0x00000080
        /*0090*/ 	.word	0x00000001
        /*0094*/ 	.word	0x00000001


	//----- nvinfo : EIATTR_CBANK_PARAM_SIZE
	.align		4
.L_29:
        /*0098*/ 	.byte	0x03, 0x19
        /*009a*/ 	.short	0x0034


	//----- nvinfo : EIATTR_PARAM_CBANK
	.align		4
        /*009c*/ 	.byte	0x04, 0x0a
        /*009e*/ 	.short	(.L_31 - .L_30)
	.align		4
.L_30:
        /*00a0*/ 	.word	index@(.nv.constant0.triton_poi_fused__native_batch_norm_legit_no_training_relu_6)
        /*00a4*/ 	.short	0x0210
        /*00a6*/ 	.short	0x0034


	//----- nvinfo : EIATTR_SW_WAR
	.align		4
.L_31:
        /*00a8*/ 	.byte	0x04, 0x36
        /*00aa*/ 	.short	(.L_33 - .L_32)
.L_32:
        /*00ac*/ 	.word	0x00000008
.L_33:


//--------------------- .nv.callgraph             --------------------------
	.section	.nv.callgraph,"",@"SHT_CUDA_CALLGRAPH"
	.align	4
	.sectionentsize	8
	.align		4
        /*0000*/ 	.word	0x00000000
	.align		4
        /*0004*/ 	.word	0xffffffff
	.align		4
        /*0008*/ 	.word	0x00000000
	.align		4
        /*000c*/ 	.word	0xfffffffe
	.align		4
        /*0010*/ 	.word	0x00000000
	.align		4
        /*0014*/ 	.word	0xfffffffd
	.align		4
        /*0018*/ 	.word	0x00000000
	.align		4
        /*001c*/ 	.word	0xfffffffc


//--------------------- .nv.constant4             --------------------------
	.section	.nv.constant4,"a",@progbits
	.align	8
	.align		8
.nv.constant4:
        /*0000*/ 	.dword	_$_str
	.align		8
        /*0008*/ 	.dword	_$_str_$_2


//--------------------- .text.triton_poi_fused__native_batch_norm_legit_no_training_relu_6 --------------------------
	.section	.text.triton_poi_fused__native_batch_norm_legit_no_training_relu_6,"ax",@progbits
	.align	128
        .global         triton_poi_fused__native_batch_norm_legit_no_training_relu_6
        .type           triton_poi_fused__native_batch_norm_legit_no_training_relu_6,@function
        .size           triton_poi_fused__native_batch_norm_legit_no_training_relu_6,(.L_x_1 - triton_poi_fused__native_batch_norm_legit_no_training_relu_6)
        .other          triton_poi_fused__native_batch_norm_legit_no_training_relu_6,@"STO_CUDA_ENTRY STV_DEFAULT"
triton_poi_fused__native_batch_norm_legit_no_training_relu_6:
.text.triton_poi_fused__native_batch_norm_legit_no_training_relu_6:
[----:B------:R-:W-:Y:S01]  /*0000*/  LDC R1, c[0x0][0x28] ;  /* 0x00000a00ff017b82 */ /* 0x000fe20000000800 */
[----:B------:R-:W1:Y:S07]  /*0010*/  S2R R0, SR_TID.X ;  /* 0x0000000000007919 */ /* 0x000e6e0000002100 */
[----:B------:R-:W2:Y:S01]  /*0020*/  LDC.64 R4, c[0x0][0x220] ;  /* 0x00008800ff047b82 */ /* 0x000ea20000000a00 */
[----:B------:R-:W-:Y:S01]  /*0030*/  ULDC.64 UR4, c[0x0][0x208] ;  /* 0x0000820000047ab9 */ /* 0x000fe20000000a00 */
[----:B------:R-:W3:Y:S06]  /*0040*/  S2R R7, SR_CTAID.X ;  /* 0x0000000000077919 */ /* 0x000eec0000002500 */
[----:B------:R-:W4:Y:S08]  /*0050*/  LDC.64 R12, c[0x0][0x218] ;  /* 0x00008600ff0c7b82 */ /* 0x000f300000000a00 */
[----:B------:R-:W5:Y:S08]  /*0060*/  LDC.64 R22, c[0x0][0x210] ;  /* 0x00008400ff167b82 */ /* 0x000f700000000a00 */
[----:B------:R-:W5:Y:S01]  /*0070*/  LDC.64 R20, c[0x0][0x228] ;  /* 0x00008a00ff147b82 */ /* 0x000f620000000a00 */
[----:B-1----:R-:W-:-:S07]  /*0080*/  SHF.L.U32 R0, R0, 0x2, RZ ;  /* 0x0000000200007819 */ /* 0x002fce00000006ff */
[----:B------:R-:W1:Y:S01]  /*0090*/  LDC.64 R24, c[0x0][0x230] ;  /* 0x00008c00ff187b82 */ /* 0x000e620000000a00 */
[----:B---3--:R-:W-:Y:S02]  /*00a0*/  SHF.R.S32.HI R3, RZ, 0x15, R7 ;  /* 0x00000015ff037819 */ /* 0x008fe40000011407 */
[----:B------:R-:W-:Y:S02]  /*00b0*/  LOP3.LUT R0, R0, 0x1fc, RZ, 0xc0, !PT ;  /* 0x000001fc00007812 */ /* 0x000fe400078ec0ff */
[----:B------:R-:W-:Y:S02]  /*00c0*/  SGXT R3, R3, 0x1 ;  /* 0x000000010303781a */ /* 0x000fe40000000200 */
[----:B------:R-:W-:-:S04]  /*00d0*/  LEA R0, R7, R0, 0xa ;  /* 0x0000000007007211 */ /* 0x000fc800078e50ff */
[----:B------:R-:W-:-:S04]  /*00e0*/  LEA.HI R3, R3, R0, RZ, 0x5 ;  /* 0x0000000003037211 */ /* 0x000fc800078f28ff */
[----:B------:R-:W-:-:S04]  /*00f0*/  LOP3.LUT R3, R3, 0xffffffe0, RZ, 0xc0, !PT ;  /* 0xffffffe003037812 */ /* 0x000fc800078ec0ff */
[----:B------:R-:W-:-:S05]  /*0100*/  IADD3 R3, R0, -R3, RZ ;  /* 0x8000000300037210 */ /* 0x000fca0007ffe0ff */
[----:B--2---:R-:W-:-:S06]  /*0110*/  IMAD.WIDE R4, R3, 0x4, R4 ;  /* 0x0000000403047825 */ /* 0x004fcc00078e0204 */
[----:B------:R-:W2:Y:S01]  /*0120*/  LDG.E.EL.128 R4, desc[UR4][R4.64] ;  /* 0x0000000404047981 */ /* 0x000ea2000c2e1d00 */
[----:B----4-:R-:W-:-:S04]  /*0130*/  IMAD.WIDE R12, R3, 0x4, R12 ;  /* 0x00000004030c7825 */ /* 0x010fc800078e020c */
[----:B-----5:R-:W-:Y:S02]  /*0140*/  IMAD.WIDE R22, R0, 0x4, R22 ;  /* 0x0000000400167825 */ /* 0x020fe400078e0216 */
[----:B------:R-:W3:Y:S02]  /*0150*/  LDG.E.EL.128 R12, desc[UR4][R12.64] ;  /* 0x000000040c0c7981 */ /* 0x000ee4000c2e1d00 */
[C---:B0-----:R-:W-:Y:S02]  /*0160*/  IMAD.WIDE R20, R3.reuse, 0x4, R20 ;  /* 0x0000000403147825 */ /* 0x041fe400078e0214 */
[----:B------:R-:W3:Y:S02]  /*0170*/  LDG.E.128 R16, desc[UR4][R22.64+0x800] ;  /* 0x0008000416107981 */ /* 0x000ee4000c1e1d00 */
[----:B-1----:R-:W-:-:S04]  /*0180*/  IMAD.WIDE R24, R3, 0x4, R24 ;  /* 0x0000000403187825 */ /* 0x002fc800078e0218 */
[----:B--2---:R-:W-:Y:S01]  /*0190*/  FADD R6, R6, 9.9999997473787516356e-06 ;  /* 0x3727c5ac06067421 */ /* 0x004fe20000000000 */
[----:B------:R-:W-:Y:S01]  /*01a0*/  FADD R2, R4, 9.9999997473787516356e-06 ;  /* 0x3727c5ac04027421 */ /* 0x000fe20000000000 */
[----:B------:R-:W-:-:S03]  /*01b0*/  FADD R8, R5, 9.9999997473787516356e-06 ;  /* 0x3727c5ac05087421 */ /* 0x000fc60000000000 */
[----:B------:R-:W0:Y:S08]  /*01c0*/  MUFU.SQRT R26, R2 ;  /* 0x00000002001a7308 */ /* 0x000e300000002000 */
[----:B------:R-:W1:Y:S01]  /*01d0*/  MUFU.SQRT R6, R6 ;  /* 0x0000000600067308 */ /* 0x000e620000002000 */
[----:B0-----:R-:W-:-:S07]  /*01e0*/  FSETP.GT.AND P0, PT, R26, 8.50705917302346158658e+37, PT ;  /* 0x7e8000001a00780b */ /* 0x001fce0003f04000 */
[----:B------:R0:W2:Y:S01]  /*01f0*/  MUFU.SQRT R27, R8 ;  /* 0x00000008001b7308 */ /* 0x0000a20000002000 */
[----:B------:R-:W-:Y:S02]  /*0200*/  FSETP.GEU.AND P3, PT, R26, 1.175494350822287508e-38, PT ;  /* 0x008000001a00780b */ /* 0x000fe40003f6e000 */
[C---:B-1----:R-:W-:Y:S02]  /*0210*/  FSETP.GT.AND P2, PT, R6.reuse, 8.50705917302346158658e+37, PT ;  /* 0x7e8000000600780b */ /* 0x042fe40003f44000 */
[----:B------:R-:W-:Y:S01]  /*0220*/  FSETP.GEU.AND P5, PT, R6, 1.175494350822287508e-38, PT ;  /* 0x008000000600780b */ /* 0x000fe20003fae000 */
[----:B------:R-:W-:Y:S01]  /*0230*/  HFMA2.MMA R2, -RZ, RZ, 1.625, 0 ;  /* 0x3e800000ff027435 */ /* 0x000fe200000001ff */
[----:B0-----:R-:W4:Y:S01]  /*0240*/  LDG.E.128 R8, desc[UR4][R22.64] ;  /* 0x0000000416087981 */ /* 0x001f22000c1e1d00 */
[----:B------:R-:W-:Y:S01]  /*0250*/  @P0 FMUL R26, R26, 0.25 ;  /* 0x3e8000001a1a0820 */ /* 0x000fe20000400000 */
[----:B--2---:R-:W-:-:S05]  /*0260*/  FSETP.GT.AND P1, PT, R27, 8.50705917302346158658e+37, PT ;  /* 0x7e8000001b00780b */ /* 0x004fca0003f24000 */
[----:B------:R-:W-:Y:S01]  /*0270*/  @!P3 FMUL R26, R26, 16777216 ;  /* 0x4b8000001a1ab820 */ /* 0x000fe20000400000 */
[C---:B------:R-:W-:Y:S01]  /*0280*/  FSETP.GEU.AND P4, PT, R27.reuse, 1.175494350822287508e-38, PT ;  /* 0x008000001b00780b */ /* 0x040fe20003f8e000 */
[----:B------:R-:W-:Y:S02]  /*0290*/  @P2 FMUL R6, R6, 0.25 ;  /* 0x3e80000006062820 */ /* 0x000fe40000400000 */
[----:B------:R0:W1:Y:S01]  /*02a0*/  MUFU.RCP R5, R26 ;  /* 0x0000001a00057308 */ /* 0x0000620000001000 */
[----:B------:R-:W2:Y:S01]  /*02b0*/  LDG.E.EL.128 R20, desc[UR4][R20.64] ;  /* 0x0000000414147981 */ /* 0x000ea2000c2e1d00 */
[----:B------:R-:W-:Y:S02]  /*02c0*/  @!P5 FMUL R6, R6, 16777216 ;  /* 0x4b8000000606d820 */ /* 0x000fe40000400000 */
[----:B------:R-:W-:-:S04]  /*02d0*/  @P1 FMUL R27, R27, 0.25 ;  /* 0x3e8000001b1b1820 */ /* 0x000fc80000400000 */
[----:B------:R-:W5:Y:S02]  /*02e0*/  MUFU.RCP R6, R6 ;  /* 0x0000000600067308 */ /* 0x000f640000001000 */
[----:B------:R-:W-:Y:S01]  /*02f0*/  @!P4 FMUL R27, R27, 16777216 ;  /* 0x4b8000001b1bc820 */ /* 0x000fe20000400000 */
[----:B0-----:R-:W-:-:S05]  /*0300*/  FSEL R26, R2, 1, P0 ;  /* 0x3f800000021a7808 */ /* 0x001fca0000000000 */
[----:B------:R0:W-:Y:S01]  /*0310*/  MUFU.RCP R4, R27 ;  /* 0x0000001b00047308 */ /* 0x0001e20000001000 */
[----:B------:R-:W-:Y:S01]  /*0320*/  @!P3 FMUL R26, R26, 16777216 ;  /* 0x4b8000001a1ab820 */ /* 0x000fe20000400000 */
[----:B0-----:R-:W-:-:S03]  /*0330*/  FSEL R27, R2, 1, P2 ;  /* 0x3f800000021b7808 */ /* 0x001fc60001000000 */
[----:B-1----:R-:W-:Y:S02]  /*0340*/  FMUL R3, R5, R26 ;  /* 0x0000001a05037220 */ /* 0x002fe40000400000 */
[----:B------:R-:W-:-:S04]  /*0350*/  @!P5 FMUL R27, R27, 16777216 ;  /* 0x4b8000001b1bd820 */ /* 0x000fc80000400000 */
[----:B-----5:R-:W-:Y:S02]  /*0360*/  FMUL R5, R6, R27 ;  /* 0x0000001b06057220 */ /* 0x020fe40000400000 */
[----:B------:R-:W2:Y:S01]  /*0370*/  LDG.E.EL.128 R24, desc[UR4][R24.64] ;  /* 0x0000000418187981 */ /* 0x000ea2000c2e1d00 */
[----:B------:R-:W-:-:S04]  /*0380*/  FADD R7, R7, 9.9999997473787516356e-06 ;  /* 0x3727c5ac07077421 */ /* 0x000fc80000000000 */
[----:B------:R0:W1:Y:S01]  /*0390*/  MUFU.SQRT R28, R7 ;  /* 0x00000007001c7308 */ /* 0x0000620000002000 */
[----:B------:R-:W-:Y:S01]  /*03a0*/  FSEL R29, R2, 1, P1 ;  /* 0x3f800000021d7808 */ /* 0x000fe20000800000 */
[----:B0-----:R-:W0:Y:S01]  /*03b0*/  LDC.64 R6, c[0x0][0x238] ;  /* 0x00008e00ff067b82 */ /* 0x001e220000000a00 */
[C---:B-1----:R-:W-:Y:S02]  /*03c0*/  FSETP.GT.AND P0, PT, R28.reuse, 8.50705917302346158658e+37, PT ;  /* 0x7e8000001c00780b */ /* 0x042fe40003f04000 */
[----:B------:R-:W-:-:S11]  /*03d0*/  FSETP.GEU.AND P1, PT, R28, 1.175494350822287508e-38, PT ;  /* 0x008000001c00780b */ /* 0x000fd60003f2e000 */
[----:B------:R-:W-:-:S04]  /*03e0*/  @P0 FMUL R28, R28, 0.25 ;  /* 0x3e8000001c1c0820 */ /* 0x000fc80000400000 */
[----:B------:R-:W-:Y:S01]  /*03f0*/  @!P1 FMUL R28, R28, 16777216 ;  /* 0x4b8000001c1c9820 */ /* 0x000fe20000400000 */
[----:B------:R-:W-:-:S05]  /*0400*/  @!P4 FMUL R29, R29, 16777216 ;  /* 0x4b8000001d1dc820 */ /* 0x000fca0000400000 */
[----:B------:R-:W1:Y:S01]  /*0410*/  MUFU.RCP R28, R28 ;  /* 0x0000001c001c7308 */ /* 0x000e620000001000 */
[----:B------:R-:W-:Y:S01]  /*0420*/  FMUL R4, R4, R29 ;  /* 0x0000001d04047220 */ /* 0x000fe20000400000 */
[----:B------:R-:W-:-:S05]  /*0430*/  FSEL R29, R2, 1, P0 ;  /* 0x3f800000021d7808 */ /* 0x000fca0000000000 */
[----:B------:R-:W-:Y:S01]  /*0440*/  @!P1 FMUL R29, R29, 16777216 ;  /* 0x4b8000001d1d9820 */ /* 0x000fe20000400000 */
[----:B---3--:R-:W-:Y:S01]  /*0450*/  FADD R19, R19, -R15 ;  /* 0x8000000f13137221 */ /* 0x008fe20000000000 */
[----:B------:R-:W-:Y:S01]  /*0460*/  FADD R16, R16, -R12 ;  /* 0x8000000c10107221 */ /* 0x000fe20000000000 */
[----:B------:R-:W-:Y:S01]  /*0470*/  FADD R18, R18, -R14 ;  /* 0x8000000e12127221 */ /* 0x000fe20000000000 */
[----:B-1----:R-:W-:Y:S01]  /*0480*/  FMUL R2, R28, R29 ;  /* 0x0000001d1c027220 */ /* 0x002fe20000400000 */
[----:B------:R-:W-:Y:S01]  /*0490*/  FADD R17, R17, -R13 ;  /* 0x8000000d11117221 */ /* 0x000fe20000000000 */
[----:B----4-:R-:W-:Y:S01]  /*04a0*/  FADD R11, R11, -R15 ;  /* 0x8000000f0b0b7221 */ /* 0x010fe20000000000 */
[----:B------:R-:W-:Y:S01]  /*04b0*/  FADD R8, R8, -R12 ;  /* 0x8000000c08087221 */ /* 0x000fe20000000000 */
[----:B------:R-:W-:Y:S02]  /*04c0*/  FADD R12, R10, -R14 ;  /* 0x8000000e0a0c7221 */ /* 0x000fe40000000000 */
[C---:B------:R-:W-:Y:S01]  /*04d0*/  FMUL R10, R2.reuse, R11 ;  /* 0x0000000b020a7220 */ /* 0x040fe20000400000 */
[----:B------:R-:W-:Y:S01]  /*04e0*/  FMUL R2, R2, R19 ;  /* 0x0000001302027220 */ /* 0x000fe20000400000 */
[----:B------:R-:W-:Y:S01]  /*04f0*/  FADD R9, R9, -R13 ;  /* 0x8000000d09097221 */ /* 0x000fe20000000000 */
[C---:B------:R-:W-:Y:S01]  /*0500*/  FMUL R11, R5.reuse, R12 ;  /* 0x0000000c050b7220 */ /* 0x040fe20000400000 */
[----:B------:R-:W-:Y:S01]  /*0510*/  FMUL R5, R5, R18 ;  /* 0x0000001205057220 */ /* 0x000fe20000400000 */
[C---:B------:R-:W-:Y:S01]  /*0520*/  FMUL R15, R3.reuse, R8 ;  /* 0x00000008030f7220 */ /* 0x040fe20000400000 */
[C---:B------:R-:W-:Y:S01]  /*0530*/  FMUL R8, R4.reuse, R17 ;  /* 0x0000001104087220 */ /* 0x040fe20000400000 */
[----:B------:R-:W-:Y:S01]  /*0540*/  FMUL R13, R3, R16 ;  /* 0x00000010030d7220 */ /* 0x000fe20000400000 */
[----:B------:R-:W-:Y:S01]  /*0550*/  FMUL R12, R4, R9 ;  /* 0x00000009040c7220 */ /* 0x000fe20000400000 */
[----:B--2---:R-:W-:Y:S01]  /*0560*/  FFMA R2, R23, R2, R27 ;  /* 0x0000000217027223 */ /* 0x004fe2000000001b */
[----:B------:R-:W-:Y:S01]  /*0570*/  FFMA R5, R22, R5, R26 ;  /* 0x0000000516057223 */ /* 0x000fe2000000001a */
[----:B------:R-:W-:Y:S01]  /*0580*/  FFMA R8, R21, R8, R25 ;  /* 0x0000000815087223 */ /* 0x000fe20000000019 */
[----:B------:R-:W-:Y:S01]  /*0590*/  FFMA R10, R23, R10, R27 ;  /* 0x0000000a170a7223 */ /* 0x000fe2000000001b */
[C-C-:B------:R-:W-:Y:S01]  /*05a0*/  FFMA R3, R20.reuse, R15, R24.reuse ;  /* 0x0000000f14037223 */ /* 0x140fe20000000018 */
[----:B------:R-:W-:Y:S01]  /*05b0*/  FFMA R4, R20, R13, R24 ;  /* 0x0000000d14047223 */ /* 0x000fe20000000018 */
[----:B------:R-:W-:Y:S01]  /*05c0*/  FFMA R9, R21, R12, R25 ;  /* 0x0000000c15097223 */ /* 0x000fe20000000019 */
[----:B------:R-:W-:Y:S01]  /*05d0*/  FFMA R22, R22, R11, R26 ;  /* 0x0000000b16167223 */ /* 0x000fe2000000001a */
[----:B------:R-:W-:Y:S01]  /*05e0*/  FSETP.GEU.AND P6, PT, R2, RZ, PT ;  /* 0x000000ff0200720b */ /* 0x000fe20003fce000 */
[----:B0-----:R-:W-:Y:S01]  /*05f0*/  IMAD.WIDE R12, R0, 0x4, R6 ;  /* 0x00000004000c7825 */ /* 0x001fe200078e0206 */
[----:B------:R-:W-:-:S02]  /*0600*/  FSETP.GEU.AND P5, PT, R5, RZ, PT ;  /* 0x000000ff0500720b */ /* 0x000fc40003fae000 */
[----:B------:R-:W-:Y:S02]  /*0610*/  FSETP.GEU.AND P4, PT, R8, RZ, PT ;  /* 0x000000ff0800720b */ /* 0x000fe40003f8e000 */
[----:B------:R-:W-:Y:S02]  /*0620*/  FSETP.GEU.AND P3, PT, R10, RZ, PT ;  /* 0x000000ff0a00720b */ /* 0x000fe40003f6e000 */
[----:B------:R-:W-:Y:S02]  /*0630*/  SEL R7, R2, RZ, P6 ;  /* 0x000000ff02077207 */ /* 0x000fe40003000000 */
[----:B------:R-:W-:Y:S02]  /*0640*/  FSETP.GEU.AND P0, PT, R4, RZ, PT ;  /* 0x000000ff0400720b */ /* 0x000fe40003f0e000 */
[----:B------:R-:W-:Y:S02]  /*0650*/  FSETP.GEU.AND P2, PT, R22, RZ, PT ;  /* 0x000000ff1600720b */ /* 0x000fe40003f4e000 */
[----:B------:R-:W-:-:S02]  /*0660*/  FSETP.GEU.AND P1, PT, R9, RZ, PT ;  /* 0x000000ff0900720b */ /* 0x000fc40003f2e000 */
[----:B------:R-:W-:Y:S02]  /*0670*/  FSETP.GEU.AND P6, PT, R3, RZ, PT ;  /* 0x000000ff0300720b */ /* 0x000fe40003fce000 */
[----:B------:R-:W-:Y:S02]  /*0680*/  SEL R6, R5, RZ, P5 ;  /* 0x000000ff05067207 */ /* 0x000fe40002800000 */
[----:B------:R-:W-:Y:S02]  /*0690*/  SEL R5, R8, RZ, P4 ;  /* 0x000000ff08057207 */ /* 0x000fe40002000000 */
[----:B------:R-:W-:Y:S02]  /*06a0*/  SEL R11, R10, RZ, P3 ;  /* 0x000000ff0a0b7207 */ /* 0x000fe40001800000 */
[----:B------:R-:W-:Y:S02]  /*06b0*/  SEL R10, R22, RZ, P2 ;  /* 0x000000ff160a7207 */ /* 0x000fe40001000000 */
[----:B------:R-:W-:-:S02]  /*06c0*/  SEL R9, R9, RZ, P1 ;  /* 0x000000ff09097207 */ /* 0x000fc40000800000 */
[----:B------:R-:W-:Y:S02]  /*06d0*/  SEL R8, R3, RZ, P6 ;  /* 0x000000ff03087207 */ /* 0x000fe40003000000 */
[----:B------:R-:W-:-:S03]  /*06e0*/  SEL R4, R4, RZ, P0 ;  /* 0x000000ff04047207 */ /* 0x000fc60000000000 */
[----:B------:R-:W-:Y:S04]  /*06f0*/  STG.E.128 desc[UR4][R12.64], R8 ;  /* 0x000000080c007986 */ /* 0x000fe8000c101d04 */
[----:B------:R-:W-:Y:S01]  /*0700*/  STG.E.128 desc[UR4][R12.64+0x800], R4 ;  /* 0x000800040c007986 */ /* 0x000fe2000c101d04 */
[----:B------:R-:W-:Y:S05]  /*0710*/  EXIT ;  /* 0x000000000000794d */ /* 0x000fea0003800000 */
.L_x_0:
[----:B------:R-:W-:-:S00]  /*0720*/  BRA `(.L_x_0) ;  /* 0xfffffffc00fc7947 */ /* 0x000fc0000383ffff */
[----:B------:R-:W-:-:S00]  /*0730*/  NOP ;  /* 0x0000000000007918 */ /* 0x000fc00000000000 */
        /* <DEDUP_REMOVED lines=12> */
.L_x_1:


//--------------------- .nv.global.init           --------------------------
	.section	.nv.global.init,"aw",@progbits
.nv.global.init:
	.type		_$_str,@object
	.size		_$_str,(_$_str_$_2 - _$_str)
_$_str:
        /*0000*/ 	.byte	0x5f, 0x5f, 0x43, 0x55, 0x44, 0x41, 0x5f, 0x46, 0x54, 0x5a, 0x00
	.type		_$_str_$_2,@object
	.size		_$_str_$_2,(.L_1 - _$_str_$_2)
_$_str_$_2:
        /*000b*/ 	.byte	0x5f, 0x5f, 0x43, 0x55, 0x44, 0x41, 0x5f, 0x50, 0x52, 0x45, 0x43, 0x5f, 0x53, 0x51, 0x52, 0x54
        /*001b*/ 	.byte	0x00
.L_1:


//--------------------- .nv.constant0.triton_poi_fused__native_batch_norm_legit_no_training_relu_6 --------------------------
	.section	.nv.constant0.triton_poi_fused__native_batch_norm_legit_no_training_relu_6,"a",@progbits
	.sectionflags	@""
	.align	4
.nv.constant0.triton_poi_fused__native_batch_norm_legit_no_training_relu_6:
	.zero		580
